//
// Generated by NVIDIA NVVM Compiler
//
// Compiler Build ID: CL-36424714
// Cuda compilation tools, release 13.0, V13.0.88
// Based on NVVM 20.0.0
//

.version 9.0
.target sm_100
.address_size 64

	// .globl	_Z20compute_stay_cut_offPiS_ii

.visible .entry _Z20compute_stay_cut_offPiS_ii(
	.param .u64 .ptr .align 1 _Z20compute_stay_cut_offPiS_ii_param_0,
	.param .u64 .ptr .align 1 _Z20compute_stay_cut_offPiS_ii_param_1,
	.param .u32 _Z20compute_stay_cut_offPiS_ii_param_2,
	.param .u32 _Z20compute_stay_cut_offPiS_ii_param_3
)
{
	.reg .pred 	%p<8>;
	.reg .b32 	%r<33>;
	.reg .b64 	%rd<17>;

	ld.param.u64 	%rd3, [_Z20compute_stay_cut_offPiS_ii_param_0];
	ld.param.u64 	%rd4, [_Z20compute_stay_cut_offPiS_ii_param_1];
	ld.param.u32 	%r17, [_Z20compute_stay_cut_offPiS_ii_param_3];
	cvta.to.global.u64 	%rd1, %rd4;
	mov.u32 	%r1, %tid.x;
	mul.lo.s32 	%r2, %r17, %r1;
	add.s32 	%r3, %r2, %r17;
	min.s32 	%r4, %r2, %r3;
	add.s32 	%r5, %r4, -1;
	mov.u32 	%r29, %r3;
$L__BB0_1:
	mov.u32 	%r6, %r29;
	setp.le.s32 	%p1, %r6, %r2;
	mov.u32 	%r28, %r4;
	mov.u32 	%r29, %r5;
	@%p1 bra 	$L__BB0_3;
	add.s32 	%r29, %r6, -1;
	mul.wide.s32 	%rd5, %r6, 4;
	add.s64 	%rd6, %rd1, %rd5;
	ld.global.u32 	%r18, [%rd6+-4];
	setp.lt.s32 	%p2, %r18, 1;
	mov.u32 	%r28, %r6;
	@%p2 bra 	$L__BB0_1;
$L__BB0_3:
	add.s32 	%r30, %r28, -2;
	setp.lt.s32 	%p3, %r30, %r2;
	mov.b32 	%r19, 0;
	mov.u32 	%r31, %r19;
	@%p3 bra 	$L__BB0_7;
	mul.wide.s32 	%rd7, %r29, 4;
	add.s64 	%rd8, %rd1, %rd7;
	ld.global.u32 	%r11, [%rd8];
$L__BB0_5:
	mul.wide.s32 	%rd9, %r30, 4;
	add.s64 	%rd10, %rd1, %rd9;
	ld.global.u32 	%r20, [%rd10];
	setp.le.s32 	%p4, %r20, %r11;
	mov.u32 	%r31, %r30;
	@%p4 bra 	$L__BB0_7;
	add.s32 	%r13, %r30, -1;
	setp.gt.s32 	%p5, %r30, %r2;
	mov.u32 	%r30, %r13;
	mov.u32 	%r31, %r19;
	@%p5 bra 	$L__BB0_5;
$L__BB0_7:
	mul.wide.s32 	%rd11, %r31, 4;
	add.s64 	%rd2, %rd1, %rd11;
	mov.u32 	%r32, %r31;
$L__BB0_8:
	setp.le.s32 	%p6, %r32, %r2;
	@%p6 bra 	$L__BB0_11;
	add.s32 	%r16, %r32, -1;
	mul.wide.s32 	%rd12, %r32, 4;
	add.s64 	%rd13, %rd1, %rd12;
	ld.global.u32 	%r22, [%rd13+-4];
	ld.global.u32 	%r23, [%rd2];
	setp.lt.s32 	%p7, %r22, %r23;
	mov.u32 	%r32, %r16;
	@%p7 bra 	$L__BB0_8;
	not.b32 	%r24, %r31;
	add.s32 	%r25, %r3, %r24;
	mul.lo.s32 	%r26, %r25, 5;
	cvta.to.global.u64 	%rd14, %rd3;
	mul.wide.u32 	%rd15, %r1, 4;
	add.s64 	%rd16, %rd14, %rd15;
	st.global.u32 	[%rd16], %r26;
$L__BB0_11:
	ret;

}


// ===== COMPILED SASS (sm_100) =====

	.target	sm_100

	.elftype	@"ET_EXEC"


//--------------------- .note.nv.tkinfo           --------------------------
	.section	.note.nv.tkinfo,"",@"SHT_NOTE"
	.sectionflags	@"SHF_NOTE_NV_TKINFO"
	.tkinfo
        /*0018*/ 	.word	0x00000002
        /*0030*/ 	.string	""
        /*0030*/ 	.string	"ptxas"
        /*0030*/ 	.string	"Cuda compilation tools, release 13.0, V13.0.88"
        /*0030*/ 	.string	"Build cuda_13.0.r13.0/compiler.36424714_0"
        /*0030*/ 	.string	"-arch sm_100 -m 64 "



//--------------------- .note.nv.cuinfo           --------------------------
	.section	.note.nv.cuinfo,"",@"SHT_NOTE"
	.sectionflags	@"SHF_NOTE_NV_CUINFO"
        /*0018*/ 	.short	0x0002
        /*001a*/ 	.short	0x0064
        /*001c*/ 	.short	0x0082
	.zero		2


//--------------------- .nv.info                  --------------------------
	.section	.nv.info,"",@"SHT_CUDA_INFO"
	.align	4


	//----- nvinfo : EIATTR_REGCOUNT
	.align		4
        /*0000*/ 	.byte	0x04, 0x2f
        /*0002*/ 	.short	(.L_1 - .L_0)
	.align		4
.L_0:
        /*0004*/ 	.word	index@(_Z20compute_stay_cut_offPiS_ii)
        /*0008*/ 	.word	0x00000010


	//----- nvinfo : EIATTR_FRAME_SIZE
	.align		4
.L_1:
        /*000c*/ 	.byte	0x04, 0x11
        /*000e*/ 	.short	(.L_3 - .L_2)
	.align		4
.L_2:
        /*0010*/ 	.word	index@(_Z20compute_stay_cut_offPiS_ii)
        /*0014*/ 	.word	0x00000000


	//----- nvinfo : EIATTR_MIN_STACK_SIZE
	.align		4
.L_3:
        /*0018*/ 	.byte	0x04, 0x12
        /*001a*/ 	.short	(.L_5 - .L_4)
	.align		4
.L_4:
        /*001c*/ 	.word	index@(_Z20compute_stay_cut_offPiS_ii)
        /*0020*/ 	.word	0x00000000
.L_5:


//--------------------- .nv.compat                --------------------------
	.section	.nv.compat,"",@"SHT_CUDA_COMPAT_INFO"
	.align	4
        /*0000*/ 	.byte	0x02, 0x09, 0x00, 0x00, 0x02, 0x02, 0x01, 0x00, 0x02, 0x05, 0x05, 0x00, 0x03, 0x07, 0x01, 0x01
        /*0010*/ 	.byte	0x02, 0x03, 0x00, 0x00, 0x02, 0x06, 0x01, 0x00, 0x04, 0x0b, 0x08, 0x00, 0x09, 0x00, 0x00, 0x00
        /*0020*/ 	.byte	0x00, 0x00, 0x00, 0x00


//--------------------- .nv.info._Z20compute_stay_cut_offPiS_ii --------------------------
	.section	.nv.info._Z20compute_stay_cut_offPiS_ii,"",@"SHT_CUDA_INFO"
	.sectionflags	@""
	.align	4


	//----- nvinfo : EIATTR_CUDA_API_VERSION
	.align		4
        /*0000*/ 	.byte	0x04, 0x37
        /*0002*/ 	.short	(.L_7 - .L_6)
.L_6:
        /*0004*/ 	.word	0x00000082


	//----- nvinfo : EIATTR_KPARAM_INFO
	.align		4
.L_7:
        /*0008*/ 	.byte	0x04, 0x17
        /*000a*/ 	.short	(.L_9 - .L_8)
.L_8:
        /*000c*/ 	.word	0x00000000
        /*0010*/ 	.short	0x0003
        /*0012*/ 	.short	0x0014
        /*0014*/ 	.byte	0x00, 0xf0, 0x11, 0x00


	//----- nvinfo : EIATTR_KPARAM_INFO
	.align		4
.L_9:
        /*0018*/ 	.byte	0x04, 0x17
        /*001a*/ 	.short	(.L_11 - .L_10)
.L_10:
        /*001c*/ 	.word	0x00000000
        /*0020*/ 	.short	0x0002
        /*0022*/ 	.short	0x0010
        /*0024*/ 	.byte	0x00, 0xf0, 0x11, 0x00


	//----- nvinfo : EIATTR_KPARAM_INFO
	.align		4
.L_11:
        /*0028*/ 	.byte	0x04, 0x17
        /*002a*/ 	.short	(.L_13 - .L_12)
.L_12:
        /*002c*/ 	.word	0x00000000
        /*0030*/ 	.short	0x0001
        /*0032*/ 	.short	0x0008
        /*0034*/ 	.byte	0x00, 0xf5, 0x21, 0x00


	//----- nvinfo : EIATTR_KPARAM_INFO
	.align		4
.L_13:
        /*0038*/ 	.byte	0x04, 0x17
        /*003a*/ 	.short	(.L_15 - .L_14)
.L_14:
        /*003c*/ 	.word	0x00000000
        /*0040*/ 	.short	0x0000
        /*0042*/ 	.short	0x0000
        /*0044*/ 	.byte	0x00, 0xf5, 0x21, 0x00


	//----- nvinfo : EIATTR_SPARSE_MMA_MASK
	.align		4
.L_15:
        /*0048*/ 	.byte	0x03, 0x50
        /*004a*/ 	.short	0x0000


	//----- nvinfo : EIATTR_MAXREG_COUNT
	.align		4
        /*004c*/ 	.byte	0x03, 0x1b
        /*004e*/ 	.short	0x00ff


	//----- nvinfo : EIATTR_MERCURY_ISA_VERSION
	.align		4
        /*0050*/ 	.byte	0x03, 0x5f
        /*0052*/ 	.short	0x0101


	//----- nvinfo : EIATTR_VRC_CTA_INIT_COUNT
	.align		4
        /*0054*/ 	.byte	0x02, 0x4a
	.zero		1
	.zero		1


	//----- nvinfo : EIATTR_EXIT_INSTR_OFFSETS
	.align		4
        /*0058*/ 	.byte	0x04, 0x1c
        /*005a*/ 	.short	(.L_17 - .L_16)


	//   ....[0]....
.L_16:
        /*005c*/ 	.word	0x000002f0


	//   ....[1]....
        /*0060*/ 	.word	0x000003d0


	//----- nvinfo : EIATTR_CRS_STACK_SIZE
	.align		4
.L_17:
        /*0064*/ 	.byte	0x04, 0x1e
        /*0066*/ 	.short	(.L_19 - .L_18)
.L_18:
        /*0068*/ 	.word	0x00000000


	//----- nvinfo : EIATTR_CBANK_PARAM_SIZE
	.align		4
.L_19:
        /*006c*/ 	.byte	0x03, 0x19
        /*006e*/ 	.short	0x0018


	//----- nvinfo : EIATTR_PARAM_CBANK
	.align		4
        /*0070*/ 	.byte	0x04, 0x0a
        /*0072*/ 	.short	(.L_21 - .L_20)
	.align		4
.L_20:
        /*0074*/ 	.word	index@(.nv.constant0._Z20compute_stay_cut_offPiS_ii)
        /*0078*/ 	.short	0x0380
        /*007a*/ 	.short	0x0018


	//----- nvinfo : EIATTR_SW_WAR
	.align		4
.L_21:
        /*007c*/ 	.byte	0x04, 0x36
        /*007e*/ 	.short	(.L_23 - .L_22)
.L_22:
        /*0080*/ 	.word	0x00000008
.L_23:


//--------------------- .nv.callgraph             --------------------------
	.section	.nv.callgraph,"",@"SHT_CUDA_CALLGRAPH"
	.align	4
	.sectionentsize	8
	.align		4
        /*0000*/ 	.word	0x00000000
	.align		4
        /*0004*/ 	.word	0xffffffff
	.align		4
        /*0008*/ 	.word	0x00000000
	.align		4
        /*000c*/ 	.word	0xfffffffe
	.align		4
        /*0010*/ 	.word	0x00000000
	.align		4
        /*0014*/ 	.word	0xfffffffd
	.align		4
        /*0018*/ 	.word	0x00000000
	.align		4
        /*001c*/ 	.word	0xfffffffc


//--------------------- .text._Z20compute_stay_cut_offPiS_ii --------------------------
	.section	.text._Z20compute_stay_cut_offPiS_ii,"ax",@progbits
	.align	128
        .global         _Z20compute_stay_cut_offPiS_ii
        .type           _Z20compute_stay_cut_offPiS_ii,@function
        .size           _Z20compute_stay_cut_offPiS_ii,(.L_x_9 - _Z20compute_stay_cut_offPiS_ii)
        .other          _Z20compute_stay_cut_offPiS_ii,@"STO_CUDA_ENTRY STV_DEFAULT"
_Z20compute_stay_cut_offPiS_ii:
.text._Z20compute_stay_cut_offPiS_ii:
[----:B------:R-:W-:Y:S01]  /*0000*/  LDC R1, c[0x0][0x37c] ;  /* 0x0000df00ff017b82 */ /* 0x000fe20000000800 */
[----:B------:R-:W0:Y:S01]  /*0010*/  S2R R0, SR_TID.X ;  /* 0x0000000000007919 */ /* 0x000e220000002100 */
[----:B------:R-:W0:Y:S06]  /*0020*/  LDCU UR6, c[0x0][0x394] ;  /* 0x00007280ff0677ac */ /* 0x000e2c0008000800 */
[----:B------:R-:W1:Y:S01]  /*0030*/  LDC.64 R6, c[0x0][0x388] ;  /* 0x0000e200ff067b82 */ /* 0x000e620000000a00 */
[----:B------:R-:W-:Y:S01]  /*0040*/  BSSY.RECONVERGENT B0, `(.L_x_0) ;  /* 0x0000011000007945 */ /* 0x000fe20003800200 */
[----:B------:R-:W2:Y:S01]  /*0050*/  LDCU.64 UR4, c[0x0][0x358] ;  /* 0x00006b00ff0477ac */ /* 0x000ea20008000a00 */
[----:B0-----:R-:W-:-:S04]  /*0060*/  IMAD R3, R0, UR6, RZ ;  /* 0x0000000600037c24 */ /* 0x001fc8000f8e02ff */
[----:B------:R-:W-:-:S05]  /*0070*/  VIADD R2, R3, UR6 ;  /* 0x0000000603027c36 */ /* 0x000fca0008000000 */
[-C--:B------:R-:W-:Y:S02]  /*0080*/  VIMNMX R8, PT, PT, R3, R2.reuse, PT ;  /* 0x0000000203087248 */ /* 0x080fe40003fe0100 */
[----:B------:R-:W-:-:S03]  /*0090*/  MOV R10, R2 ;  /* 0x00000002000a7202 */ /* 0x000fc60000000f00 */
[----:B--2---:R-:W-:-:S07]  /*00a0*/  VIADD R9, R8, 0xffffffff ;  /* 0xffffffff08097836 */ /* 0x004fce0000000000 */
.L_x_2:
[----:B------:R-:W-:Y:S02]  /*00b0*/  ISETP.GT.AND P0, PT, R10, R3, PT ;  /* 0x000000030a00720c */ /* 0x000fe40003f04270 */
[----:B------:R-:W-:Y:S01]  /*00c0*/  MOV R11, R10 ;  /* 0x0000000a000b7202 */ /* 0x000fe20000000f00 */
[----:B------:R-:W-:-:S10]  /*00d0*/  IMAD.MOV.U32 R10, RZ, RZ, R9 ;  /* 0x000000ffff0a7224 */ /* 0x000fd400078e0009 */
[----:B------:R-:W-:Y:S05]  /*00e0*/  @!P0 BRA `(.L_x_1) ;  /* 0x0000000000188947 */ /* 0x000fea0003800000 */
[----:B-1----:R-:W-:-:S06]  /*00f0*/  IMAD.WIDE R4, R11, 0x4, R6 ;  /* 0x000000040b047825 */ /* 0x002fcc00078e0206 */
[----:B------:R-:W2:Y:S01]  /*0100*/  LDG.E R4, desc[UR4][R4.64+-0x4] ;  /* 0xfffffc0404047981 */ /* 0x000ea2000c1e1900 */
[----:B------:R-:W-:Y:S02]  /*0110*/  IADD3 R10, PT, PT, R11, -0x1, RZ ;  /* 0xffffffff0b0a7810 */ /* 0x000fe40007ffe0ff */
[----:B--2---:R-:W-:-:S13]  /*0120*/  ISETP.GE.AND P0, PT, R4, 0x1, PT ;  /* 0x000000010400780c */ /* 0x004fda0003f06270 */
[----:B------:R-:W-:Y:S05]  /*0130*/  @!P0 BRA `(.L_x_2) ;  /* 0xfffffffc00dc8947 */ /* 0x000fea000383ffff */
[----:B------:R-:W-:-:S07]  /*0140*/  IMAD.MOV.U32 R8, RZ, RZ, R11 ;  /* 0x000000ffff087224 */ /* 0x000fce00078e000b */
.L_x_1:
[----:B------:R-:W-:Y:S05]  /*0150*/  BSYNC.RECONVERGENT B0 ;  /* 0x0000000000007941 */ /* 0x000fea0003800200 */
.L_x_0:
[----:B------:R-:W-:Y:S01]  /*0160*/  IADD3 R8, PT, PT, R8, -0x2, RZ ;  /* 0xfffffffe08087810 */ /* 0x000fe20007ffe0ff */
[----:B------:R-:W-:Y:S01]  /*0170*/  BSSY.RECONVERGENT B0, `(.L_x_3) ;  /* 0x0000011000007945 */ /* 0x000fe20003800200 */
[----:B------:R-:W-:Y:S02]  /*0180*/  IMAD.MOV.U32 R11, RZ, RZ, RZ ;  /* 0x000000ffff0b7224 */ /* 0x000fe400078e00ff */
[----:B------:R-:W-:-:S13]  /*0190*/  ISETP.GE.AND P0, PT, R8, R3, PT ;  /* 0x000000030800720c */ /* 0x000fda0003f06270 */
[----:B------:R-:W-:Y:S05]  /*01a0*/  @!P0 BRA `(.L_x_4) ;  /* 0x0000000000348947 */ /* 0x000fea0003800000 */
[----:B------:R-:W0:Y:S08]  /*01b0*/  LDC.64 R4, c[0x0][0x388] ;  /* 0x0000e200ff047b82 */ /* 0x000e300000000a00 */
[----:B-1----:R-:W1:Y:S01]  /*01c0*/  LDC.64 R6, c[0x0][0x388] ;  /* 0x0000e200ff067b82 */ /* 0x002e620000000a00 */
[----:B0-----:R-:W-:-:S05]  /*01d0*/  IMAD.WIDE R4, R10, 0x4, R4 ;  /* 0x000000040a047825 */ /* 0x001fca00078e0204 */
[----:B------:R0:W5:Y:S02]  /*01e0*/  LDG.E R9, desc[UR4][R4.64] ;  /* 0x0000000404097981 */ /* 0x000164000c1e1900 */
.L_x_5:
[----:B01----:R-:W-:-:S06]  /*01f0*/  IMAD.WIDE R4, R8, 0x4, R6 ;  /* 0x0000000408047825 */ /* 0x003fcc00078e0206 */
[----:B------:R-:W2:Y:S01]  /*0200*/  LDG.E R4, desc[UR4][R4.64] ;  /* 0x0000000404047981 */ /* 0x000ea2000c1e1900 */
[----:B------:R-:W-:Y:S02]  /*0210*/  MOV R11, R8 ;  /* 0x00000008000b7202 */ /* 0x000fe40000000f00 */
[----:B--2--5:R-:W-:-:S13]  /*0220*/  ISETP.GT.AND P0, PT, R4, R9, PT ;  /* 0x000000090400720c */ /* 0x024fda0003f04270 */
[----:B------:R-:W-:Y:S05]  /*0230*/  @!P0 BRA `(.L_x_4) ;  /* 0x0000000000108947 */ /* 0x000fea0003800000 */
[C---:B------:R-:W-:Y:S01]  /*0240*/  ISETP.GT.AND P0, PT, R8.reuse, R3, PT ;  /* 0x000000030800720c */ /* 0x040fe20003f04270 */
[----:B------:R-:W-:-:S12]  /*0250*/  VIADD R8, R8, 0xffffffff ;  /* 0xffffffff08087836 */ /* 0x000fd80000000000 */
[----:B------:R-:W-:Y:S05]  /*0260*/  @P0 BRA `(.L_x_5) ;  /* 0xfffffffc00e00947 */ /* 0x000fea000383ffff */
[----:B------:R-:W-:-:S07]  /*0270*/  HFMA2 R11, -RZ, RZ, 0, 0 ;  /* 0x00000000ff0b7431 */ /* 0x000fce00000001ff */
.L_x_4:
[----:B------:R-:W-:Y:S05]  /*0280*/  BSYNC.RECONVERGENT B0 ;  /* 0x0000000000007941 */ /* 0x000fea0003800200 */
.L_x_3:
[----:B-1----:R-:W0:Y:S01]  /*0290*/  LDC.64 R6, c[0x0][0x388] ;  /* 0x0000e200ff067b82 */ /* 0x002e220000000a00 */
[----:B------:R-:W-:Y:S01]  /*02a0*/  BSSY.RECONVERGENT B0, `(.L_x_6) ;  /* 0x000000c000007945 */ /* 0x000fe20003800200 */
[----:B------:R-:W-:-:S06]  /*02b0*/  IMAD.MOV.U32 R10, RZ, RZ, R11 ;  /* 0x000000ffff0a7224 */ /* 0x000fcc00078e000b */
[----:B------:R-:W1:Y:S01]  /*02c0*/  LDC.64 R8, c[0x0][0x388] ;  /* 0x0000e200ff087b82 */ /* 0x000e620000000a00 */
[----:B0-----:R-:W-:-:S07]  /*02d0*/  IMAD.WIDE R6, R11, 0x4, R6 ;  /* 0x000000040b067825 */ /* 0x001fce00078e0206 */
.L_x_7:
[----:B------:R-:W-:-:S13]  /*02e0*/  ISETP.GT.AND P0, PT, R10, R3, PT ;  /* 0x000000030a00720c */ /* 0x000fda0003f04270 */
[----:B------:R-:W-:Y:S05]  /*02f0*/  @!P0 EXIT ;  /* 0x000000000000894d */ /* 0x000fea0003800000 */
[C---:B-1----:R-:W-:Y:S01]  /*0300*/  IMAD.WIDE R4, R10.reuse, 0x4, R8 ;  /* 0x000000040a047825 */ /* 0x042fe200078e0208 */
[----:B------:R-:W2:Y:S05]  /*0310*/  LDG.E R13, desc[UR4][R6.64] ;  /* 0x00000004060d7981 */ /* 0x000eaa000c1e1900 */
[----:B------:R-:W2:Y:S01]  /*0320*/  LDG.E R4, desc[UR4][R4.64+-0x4] ;  /* 0xfffffc0404047981 */ /* 0x000ea2000c1e1900 */
[----:B------:R-:W-:Y:S02]  /*0330*/  IADD3 R10, PT, PT, R10, -0x1, RZ ;  /* 0xffffffff0a0a7810 */ /* 0x000fe40007ffe0ff */
[----:B--2---:R-:W-:-:S13]  /*0340*/  ISETP.GE.AND P0, PT, R4, R13, PT ;  /* 0x0000000d0400720c */ /* 0x004fda0003f06270 */
[----:B------:R-:W-:Y:S05]  /*0350*/  @!P0 BRA `(.L_x_7) ;  /* 0xfffffffc00e08947 */ /* 0x000fea000383ffff */
[----:B------:R-:W-:Y:S05]  /*0360*/  BSYNC.RECONVERGENT B0 ;  /* 0x0000000000007941 */ /* 0x000fea0003800200 */
.L_x_6:
[----:B------:R-:W0:Y:S01]  /*0370*/  LDC.64 R4, c[0x0][0x380] ;  /* 0x0000e000ff047b82 */ /* 0x000e220000000a00 */
[----:B------:R-:W-:-:S05]  /*0380*/  LOP3.LUT R11, RZ, R11, RZ, 0x33, !PT ;  /* 0x0000000bff0b7212 */ /* 0x000fca00078e33ff */
[----:B------:R-:W-:-:S04]  /*0390*/  IMAD.IADD R11, R2, 0x1, R11 ;  /* 0x00000001020b7824 */ /* 0x000fc800078e020b */
[----:B------:R-:W-:Y:S02]  /*03a0*/  IMAD R11, R11, 0x5, RZ ;  /* 0x000000050b0b7824 */ /* 0x000fe400078e02ff */
[----:B0-----:R-:W-:-:S05]  /*03b0*/  IMAD.WIDE.U32 R2, R0, 0x4, R4 ;  /* 0x0000000400027825 */ /* 0x001fca00078e0004 */
[----:B------:R-:W-:Y:S01]  /*03c0*/  STG.E desc[UR4][R2.64], R11 ;  /* 0x0000000b02007986 */ /* 0x000fe2000c101904 */
[----:B------:R-:W-:Y:S05]  /*03d0*/  EXIT ;  /* 0x000000000000794d */ /* 0x000fea0003800000 */
.L_x_8:
[----:B------:R-:W-:-:S00]  /*03e0*/  BRA `(.L_x_8) ;  /* 0xfffffffc00fc7947 */ /* 0x000fc0000383ffff */
[----:B------:R-:W-:-:S00]  /*03f0*/  NOP ;  /* 0x0000000000007918 */ /* 0x000fc00000000000 */
        /* <DEDUP_REMOVED lines=8> */
.L_x_9:


//--------------------- .nv.shared.reserved.0     --------------------------
	.section	.nv.shared.reserved.0,"aw",@nobits
	.weak		__nv_reservedSMEM_offset_0_alias
	.size		__nv_reservedSMEM_offset_0_alias, 0, 64
	.other		__nv_reservedSMEM_offset_0_alias,@"STO_CUDA_RESERVED_SHARED STV_DEFAULT"
__nv_reservedSMEM_offset_0_alias:
	.zero		0
	.zero		64


//--------------------- .nv.constant0._Z20compute_stay_cut_offPiS_ii --------------------------
	.section	.nv.constant0._Z20compute_stay_cut_offPiS_ii,"a",@progbits
	.sectionflags	@""
	.align	4
.nv.constant0._Z20compute_stay_cut_offPiS_ii:
	.zero		920


//--------------------- SYMBOLS --------------------------

	.type		.nv.reservedSmem.offset0,@object
	.size		.nv.reservedSmem.offset0,0x4
